	.headerflags	@"EF_CUDA_TEXMODE_UNIFIED EF_CUDA_64BIT_ADDRESS EF_CUDA_ACCELERATORS EF_CUDA_SM90 EF_CUDA_VIRTUAL_SM(EF_CUDA_SM90)"
	.elftype	@"ET_EXEC"


//--------------------- .nv.info                  --------------------------
	.section	.nv.info,"",@"SHT_CUDA_INFO"
	.align	4


	//----- nvinfo : EIATTR_REGCOUNT
	.align		4
        /*0000*/ 	.byte	0x04, 0x2f
        /*0002*/ 	.short	(.L_1 - .L_0)
	.align		4
.L_0:
        /*0004*/ 	.word	index@(triton_poi_fused_mul_0)
        /*0008*/ 	.word	0x0000000c


	//----- nvinfo : EIATTR_MIN_STACK_SIZE
	.align		4
.L_1:
        /*000c*/ 	.byte	0x04, 0x12
        /*000e*/ 	.short	(.L_3 - .L_2)
	.align		4
.L_2:
        /*0010*/ 	.word	index@(triton_poi_fused_mul_0)
        /*0014*/ 	.word	0x00000000


	//----- nvinfo : EIATTR_FRAME_SIZE
	.align		4
.L_3:
        /*0018*/ 	.byte	0x04, 0x11
        /*001a*/ 	.short	(.L_5 - .L_4)
	.align		4
.L_4:
        /*001c*/ 	.word	index@(triton_poi_fused_mul_0)
        /*0020*/ 	.word	0x00000000


	//----- nvinfo : EIATTR_MIN_STACK_SIZE
	.align		4
.L_5:
        /*0024*/ 	.byte	0x04, 0x12
        /*0026*/ 	.short	(.L_7 - .L_6)
	.align		4
.L_6:
        /*0028*/ 	.word	index@(triton_poi_fused_mul_0)
        /*002c*/ 	.word	0x00000000
.L_7:


//--------------------- .nv.info.triton_poi_fused_mul_0 --------------------------
	.section	.nv.info.triton_poi_fused_mul_0,"",@"SHT_CUDA_INFO"
	.sectionflags	@""
	.align	4


	//----- nvinfo : EIATTR_CUDA_API_VERSION
	.align		4
        /*0000*/ 	.byte	0x04, 0x37
        /*0002*/ 	.short	(.L_9 - .L_8)
.L_8:
        /*0004*/ 	.word	0x0000007c


	//----- nvinfo : EIATTR_KPARAM_INFO
	.align		4
.L_9:
        /*0008*/ 	.byte	0x04, 0x17
        /*000a*/ 	.short	(.L_11 - .L_10)
.L_10:
        /*000c*/ 	.word	0x00000000
        /*0010*/ 	.short	0x0002
        /*0012*/ 	.short	0x0010
        /*0014*/ 	.byte	0x00, 0xf0, 0x11, 0x00


	//----- nvinfo : EIATTR_KPARAM_INFO
	.align		4
.L_11:
        /*0018*/ 	.byte	0x04, 0x17
        /*001a*/ 	.short	(.L_13 - .L_12)
.L_12:
        /*001c*/ 	.word	0x00000000
        /*0020*/ 	.short	0x0001
        /*0022*/ 	.short	0x0008
        /*0024*/ 	.byte	0x00, 0xf4, 0x21, 0x00


	//----- nvinfo : EIATTR_KPARAM_INFO
	.align		4
.L_13:
        /*0028*/ 	.byte	0x04, 0x17
        /*002a*/ 	.short	(.L_15 - .L_14)
.L_14:
        /*002c*/ 	.word	0x00000000
        /*0030*/ 	.short	0x0000
        /*0032*/ 	.short	0x0000
        /*0034*/ 	.byte	0x00, 0xf4, 0x21, 0x00


	//----- nvinfo : EIATTR_SPARSE_MMA_MASK
	.align		4
.L_15:
        /*0038*/ 	.byte	0x03, 0x50
        /*003a*/ 	.short	0x0000


	//----- nvinfo : EIATTR_MAXREG_COUNT
	.align		4
        /*003c*/ 	.byte	0x03, 0x1b
        /*003e*/ 	.short	0x00ff


	//----- nvinfo : EIATTR_EXIT_INSTR_OFFSETS
	.align		4
        /*0040*/ 	.byte	0x04, 0x1c
        /*0042*/ 	.short	(.L_17 - .L_16)


	//   ....[0]....
.L_16:
        /*0044*/ 	.word	0x00000150


	//   ....[1]....
        /*0048*/ 	.word	0x00000190


	//----- nvinfo : EIATTR_REQNTID
	.align		4
.L_17:
        /*004c*/ 	.byte	0x04, 0x10
        /*004e*/ 	.short	(.L_19 - .L_18)
.L_18:
        /*0050*/ 	.word	0x00000020
        /*0054*/ 	.word	0x00000001
        /*0058*/ 	.word	0x00000001


	//----- nvinfo : EIATTR_CRS_STACK_SIZE
	.align		4
.L_19:
        /*005c*/ 	.byte	0x04, 0x1e
        /*005e*/ 	.short	(.L_21 - .L_20)
.L_20:
        /*0060*/ 	.word	0x00000000


	//----- nvinfo : EIATTR_CBANK_PARAM_SIZE
	.align		4
.L_21:
        /*0064*/ 	.byte	0x03, 0x19
        /*0066*/ 	.short	0x0014


	//----- nvinfo : EIATTR_PARAM_CBANK
	.align		4
        /*0068*/ 	.byte	0x04, 0x0a
        /*006a*/ 	.short	(.L_23 - .L_22)
	.align		4
.L_22:
        /*006c*/ 	.word	index@(.nv.constant0.triton_poi_fused_mul_0)
        /*0070*/ 	.short	0x0210
        /*0072*/ 	.short	0x0014


	//----- nvinfo : EIATTR_SW_WAR
	.align		4
.L_23:
        /*0074*/ 	.byte	0x04, 0x36
        /*0076*/ 	.short	(.L_25 - .L_24)
.L_24:
        /*0078*/ 	.word	0x00000008
.L_25:


//--------------------- .nv.callgraph             --------------------------
	.section	.nv.callgraph,"",@"SHT_CUDA_CALLGRAPH"
	.align	4
	.sectionentsize	8
	.align		4
        /*0000*/ 	.word	0x00000000
	.align		4
        /*0004*/ 	.word	0xffffffff
	.align		4
        /*0008*/ 	.word	0x00000000
	.align		4
        /*000c*/ 	.word	0xfffffffe
	.align		4
        /*0010*/ 	.word	0x00000000
	.align		4
        /*0014*/ 	.word	0xfffffffd
	.align		4
        /*0018*/ 	.word	0x00000000
	.align		4
        /*001c*/ 	.word	0xfffffffc


//--------------------- .text.triton_poi_fused_mul_0 --------------------------
	.section	.text.triton_poi_fused_mul_0,"ax",@progbits
	.align	128
        .global         triton_poi_fused_mul_0
        .type           triton_poi_fused_mul_0,@function
        .size           triton_poi_fused_mul_0,(.L_x_3 - triton_poi_fused_mul_0)
        .other          triton_poi_fused_mul_0,@"STO_CUDA_ENTRY STV_DEFAULT"
triton_poi_fused_mul_0:
.text.triton_poi_fused_mul_0:
[----:B------:R-:W0:Y:S02]  /*0000*/  LDC R1, c[0x0][0x28] ;  /* 0x00000a00ff017b82 */ /* 0x000e240000000800 */
[----:B------:R-:W1:Y:S01]  /*0010*/  S2R R0, SR_TID.X ;  /* 0x0000000000007919 */ /* 0x000e620000002100 */
[----:B------:R-:W2:Y:S01]  /*0020*/  LDC.64 R4, c[0x0][0x218] ;  /* 0x00008600ff047b82 */ /* 0x000ea20000000a00 */
[----:B------:R-:W-:Y:S01]  /*0030*/  ULDC.64 UR4, c[0x0][0x208] ;  /* 0x0000820000047ab9 */ /* 0x000fe20000000a00 */
[----:B------:R-:W-:Y:S01]  /*0040*/  BSSY B0, `(.L_x_0) ;  /* 0x000000b000007945 */ /* 0x000fe20003800000 */
[----:B------:R-:W3:Y:S01]  /*0050*/  S2R R7, SR_CTAID.X ;  /* 0x0000000000077919 */ /* 0x000ee20000002500 */
[----:B------:R-:W-:Y:S01]  /*0060*/  CS2R R8, SRZ ;  /* 0x0000000000087805 */ /* 0x000fe2000001ff00 */
[----:B-1----:R-:W-:-:S05]  /*0070*/  IMAD.SHL.U32 R0, R0, 0x2, RZ ;  /* 0x0000000200007824 */ /* 0x002fca00078e00ff */
[----:B------:R-:W-:-:S05]  /*0080*/  LOP3.LUT R0, R0, 0x3e, RZ, 0xc0, !PT ;  /* 0x0000003e00007812 */ /* 0x000fca00078ec0ff */
[----:B---3--:R-:W-:-:S05]  /*0090*/  IMAD R7, R7, 0x40, R0 ;  /* 0x0000004007077824 */ /* 0x008fca00078e0200 */
[----:B------:R-:W-:-:S13]  /*00a0*/  ISETP.GE.AND P2, PT, R7, 0x40, PT ;  /* 0x000000400700780c */ /* 0x000fda0003f46270 */
[----:B--2---:R-:W-:Y:S05]  /*00b0*/  @P2 BRA `(.L_x_1) ;  /* 0x00000000000c2947 */ /* 0x004fea0003800000 */
[----:B------:R-:W1:Y:S02]  /*00c0*/  LDC.64 R2, c[0x0][0x210] ;  /* 0x00008400ff027b82 */ /* 0x000e640000000a00 */
[----:B-1----:R-:W-:-:S05]  /*00d0*/  IMAD.WIDE R2, R7, 0x4, R2 ;  /* 0x0000000407027825 */ /* 0x002fca00078e0202 */
[----:B------:R1:W5:Y:S02]  /*00e0*/  LDG.E.64 R8, desc[UR4][R2.64] ;  /* 0x0000000402087981 */ /* 0x000364000c1e1b00 */
.L_x_1:
[----:B------:R-:W-:Y:S05]  /*00f0*/  BSYNC B0 ;  /* 0x0000000000007941 */ /* 0x000fea0003800000 */
.L_x_0:
[C---:B-----5:R-:W-:Y:S01]  /*0100*/  FSETP.GEU.AND P0, PT, R8.reuse, RZ, PT ;  /* 0x000000ff0800720b */ /* 0x060fe20003f0e000 */
[----:B-1----:R-:W-:Y:S01]  /*0110*/  IMAD.WIDE R2, R7, 0x4, R4 ;  /* 0x0000000407027825 */ /* 0x002fe200078e0204 */
[C---:B------:R-:W-:Y:S02]  /*0120*/  FSETP.GEU.AND P1, PT, R9.reuse, RZ, PT ;  /* 0x000000ff0900720b */ /* 0x040fe40003f2e000 */
[----:B------:R-:W-:Y:S02]  /*0130*/  FSEL R8, R8, RZ, P0 ;  /* 0x000000ff08087208 */ /* 0x000fe40000000000 */
[----:B------:R-:W-:Y:S01]  /*0140*/  FSEL R9, R9, RZ, P1 ;  /* 0x000000ff09097208 */ /* 0x000fe20000800000 */
[----:B------:R-:W-:Y:S08]  /*0150*/  @P2 EXIT ;  /* 0x000000000000294d */ /* 0x000ff00003800000 */
[----:B------:R-:W-:Y:S01]  /*0160*/  FMUL R8, R8, 4 ;  /* 0x4080000008087820 */ /* 0x000fe20000400000 */
[----:B------:R-:W-:-:S05]  /*0170*/  FMUL R9, R9, 4 ;  /* 0x4080000009097820 */ /* 0x000fca0000400000 */
[----:B------:R-:W-:Y:S01]  /*0180*/  STG.E.64 desc[UR4][R2.64], R8 ;  /* 0x0000000802007986 */ /* 0x000fe2000c101b04 */
[----:B------:R-:W-:Y:S05]  /*0190*/  EXIT ;  /* 0x000000000000794d */ /* 0x000fea0003800000 */
.L_x_2:
[----:B------:R-:W-:-:S00]  /*01a0*/  BRA `(.L_x_2) ;  /* 0xfffffffc00fc7947 */ /* 0x000fc0000383ffff */
[----:B------:R-:W-:-:S00]  /*01b0*/  NOP ;  /* 0x0000000000007918 */ /* 0x000fc00000000000 */
        /* <DEDUP_REMOVED lines=12> */
.L_x_3:


//--------------------- .nv.constant0.triton_poi_fused_mul_0 --------------------------
	.section	.nv.constant0.triton_poi_fused_mul_0,"a",@progbits
	.sectionflags	@""
	.align	4
.nv.constant0.triton_poi_fused_mul_0:
	.zero		548
